	.headerflags	@"EF_CUDA_TEXMODE_UNIFIED EF_CUDA_64BIT_ADDRESS EF_CUDA_ACCELERATORS EF_CUDA_SM90 EF_CUDA_VIRTUAL_SM(EF_CUDA_SM90)"
	.elftype	@"ET_EXEC"


//--------------------- .nv.info                  --------------------------
	.section	.nv.info,"",@"SHT_CUDA_INFO"
	.align	4


	//----- nvinfo : EIATTR_REGCOUNT
	.align		4
        /*0000*/ 	.byte	0x04, 0x2f
        /*0002*/ 	.short	(.L_1 - .L_0)
	.align		4
.L_0:
        /*0004*/ 	.word	index@(triton_poi_fused_convolution_relu_11)
        /*0008*/ 	.word	0x00000018


	//----- nvinfo : EIATTR_MIN_STACK_SIZE
	.align		4
.L_1:
        /*000c*/ 	.byte	0x04, 0x12
        /*000e*/ 	.short	(.L_3 - .L_2)
	.align		4
.L_2:
        /*0010*/ 	.word	index@(triton_poi_fused_convolution_relu_11)
        /*0014*/ 	.word	0x00000000


	//----- nvinfo : EIATTR_FRAME_SIZE
	.align		4
.L_3:
        /*0018*/ 	.byte	0x04, 0x11
        /*001a*/ 	.short	(.L_5 - .L_4)
	.align		4
.L_4:
        /*001c*/ 	.word	index@(triton_poi_fused_convolution_relu_11)
        /*0020*/ 	.word	0x00000000


	//----- nvinfo : EIATTR_MIN_STACK_SIZE
	.align		4
.L_5:
        /*0024*/ 	.byte	0x04, 0x12
        /*0026*/ 	.short	(.L_7 - .L_6)
	.align		4
.L_6:
        /*0028*/ 	.word	index@(triton_poi_fused_convolution_relu_11)
        /*002c*/ 	.word	0x00000000
.L_7:


//--------------------- .nv.info.triton_poi_fused_convolution_relu_11 --------------------------
	.section	.nv.info.triton_poi_fused_convolution_relu_11,"",@"SHT_CUDA_INFO"
	.sectionflags	@""
	.align	4


	//----- nvinfo : EIATTR_CUDA_API_VERSION
	.align		4
        /*0000*/ 	.byte	0x04, 0x37
        /*0002*/ 	.short	(.L_9 - .L_8)
.L_8:
        /*0004*/ 	.word	0x0000007c


	//----- nvinfo : EIATTR_KPARAM_INFO
	.align		4
.L_9:
        /*0008*/ 	.byte	0x04, 0x17
        /*000a*/ 	.short	(.L_11 - .L_10)
.L_10:
        /*000c*/ 	.word	0x00000000
        /*0010*/ 	.short	0x0002
        /*0012*/ 	.short	0x0010
        /*0014*/ 	.byte	0x00, 0xf0, 0x11, 0x00


	//----- nvinfo : EIATTR_KPARAM_INFO
	.align		4
.L_11:
        /*0018*/ 	.byte	0x04, 0x17
        /*001a*/ 	.short	(.L_13 - .L_12)
.L_12:
        /*001c*/ 	.word	0x00000000
        /*0020*/ 	.short	0x0001
        /*0022*/ 	.short	0x0008
        /*0024*/ 	.byte	0x00, 0xf4, 0x21, 0x00


	//----- nvinfo : EIATTR_KPARAM_INFO
	.align		4
.L_13:
        /*0028*/ 	.byte	0x04, 0x17
        /*002a*/ 	.short	(.L_15 - .L_14)
.L_14:
        /*002c*/ 	.word	0x00000000
        /*0030*/ 	.short	0x0000
        /*0032*/ 	.short	0x0000
        /*0034*/ 	.byte	0x00, 0xf4, 0x21, 0x00


	//----- nvinfo : EIATTR_SPARSE_MMA_MASK
	.align		4
.L_15:
        /*0038*/ 	.byte	0x03, 0x50
        /*003a*/ 	.short	0x0000


	//----- nvinfo : EIATTR_MAXREG_COUNT
	.align		4
        /*003c*/ 	.byte	0x03, 0x1b
        /*003e*/ 	.short	0x00ff


	//----- nvinfo : EIATTR_EXIT_INSTR_OFFSETS
	.align		4
        /*0040*/ 	.byte	0x04, 0x1c
        /*0042*/ 	.short	(.L_17 - .L_16)


	//   ....[0]....
.L_16:
        /*0044*/ 	.word	0x00000380


	//   ....[1]....
        /*0048*/ 	.word	0x000003a0


	//----- nvinfo : EIATTR_REQNTID
	.align		4
.L_17:
        /*004c*/ 	.byte	0x04, 0x10
        /*004e*/ 	.short	(.L_19 - .L_18)
.L_18:
        /*0050*/ 	.word	0x00000080
        /*0054*/ 	.word	0x00000001
        /*0058*/ 	.word	0x00000001


	//----- nvinfo : EIATTR_CBANK_PARAM_SIZE
	.align		4
.L_19:
        /*005c*/ 	.byte	0x03, 0x19
        /*005e*/ 	.short	0x0014


	//----- nvinfo : EIATTR_PARAM_CBANK
	.align		4
        /*0060*/ 	.byte	0x04, 0x0a
        /*0062*/ 	.short	(.L_21 - .L_20)
	.align		4
.L_20:
        /*0064*/ 	.word	index@(.nv.constant0.triton_poi_fused_convolution_relu_11)
        /*0068*/ 	.short	0x0210
        /*006a*/ 	.short	0x0014


	//----- nvinfo : EIATTR_SW_WAR
	.align		4
.L_21:
        /*006c*/ 	.byte	0x04, 0x36
        /*006e*/ 	.short	(.L_23 - .L_22)
.L_22:
        /*0070*/ 	.word	0x00000008
.L_23:


//--------------------- .nv.callgraph             --------------------------
	.section	.nv.callgraph,"",@"SHT_CUDA_CALLGRAPH"
	.align	4
	.sectionentsize	8
	.align		4
        /*0000*/ 	.word	0x00000000
	.align		4
        /*0004*/ 	.word	0xffffffff
	.align		4
        /*0008*/ 	.word	0x00000000
	.align		4
        /*000c*/ 	.word	0xfffffffe
	.align		4
        /*0010*/ 	.word	0x00000000
	.align		4
        /*0014*/ 	.word	0xfffffffd
	.align		4
        /*0018*/ 	.word	0x00000000
	.align		4
        /*001c*/ 	.word	0xfffffffc


//--------------------- .text.triton_poi_fused_convolution_relu_11 --------------------------
	.section	.text.triton_poi_fused_convolution_relu_11,"ax",@progbits
	.align	128
        .global         triton_poi_fused_convolution_relu_11
        .type           triton_poi_fused_convolution_relu_11,@function
        .size           triton_poi_fused_convolution_relu_11,(.L_x_1 - triton_poi_fused_convolution_relu_11)
        .other          triton_poi_fused_convolution_relu_11,@"STO_CUDA_ENTRY STV_DEFAULT"
triton_poi_fused_convolution_relu_11:
.text.triton_poi_fused_convolution_relu_11:
[----:B------:R-:W0:Y:S02]  /*0000*/  LDC R1, c[0x0][0x28] ;  /* 0x00000a00ff017b82 */ /* 0x000e240000000800 */
[----:B------:R-:W1:Y:S01]  /*0010*/  S2R R0, SR_TID.X ;  /* 0x0000000000007919 */ /* 0x000e620000002100 */
[----:B------:R-:W2:Y:S01]  /*0020*/  LDC.64 R2, c[0x0][0x210] ;  /* 0x00008400ff027b82 */ /* 0x000ea20000000a00 */
[----:B------:R-:W-:Y:S02]  /*0030*/  CS2R R12, SRZ ;  /* 0x00000000000c7805 */ /* 0x000fe4000001ff00 */
[----:B------:R-:W-:Y:S01]  /*0040*/  CS2R R14, SRZ ;  /* 0x00000000000e7805 */ /* 0x000fe2000001ff00 */
[----:B------:R-:W3:Y:S01]  /*0050*/  S2R R5, SR_CTAID.X ;  /* 0x0000000000057919 */ /* 0x000ee20000002500 */
[----:B------:R-:W-:Y:S02]  /*0060*/  CS2R R16, SRZ ;  /* 0x0000000000107805 */ /* 0x000fe4000001ff00 */
[----:B------:R-:W-:Y:S01]  /*0070*/  CS2R R18, SRZ ;  /* 0x0000000000127805 */ /* 0x000fe2000001ff00 */
[----:B------:R-:W-:Y:S01]  /*0080*/  ULDC.64 UR4, c[0x0][0x208] ;  /* 0x0000820000047ab9 */ /* 0x000fe20000000a00 */
[----:B------:R-:W4:Y:S01]  /*0090*/  LDC.64 R20, c[0x0][0x218] ;  /* 0x00008600ff147b82 */ /* 0x000f220000000a00 */
[----:B-1----:R-:W-:Y:S01]  /*00a0*/  IMAD.SHL.U32 R0, R0, 0x4, RZ ;  /* 0x0000000400007824 */ /* 0x002fe200078e00ff */
[----:B---3--:R-:W-:-:S04]  /*00b0*/  SHF.R.S32.HI R4, RZ, 0x15, R5 ;  /* 0x00000015ff047819 */ /* 0x008fc80000011405 */
[----:B------:R-:W-:Y:S02]  /*00c0*/  LOP3.LUT R0, R0, 0x1fc, RZ, 0xc0, !PT ;  /* 0x000001fc00007812 */ /* 0x000fe400078ec0ff */
[----:B------:R-:W-:-:S03]  /*00d0*/  SGXT R4, R4, 0x1 ;  /* 0x000000010404781a */ /* 0x000fc60000000200 */
[----:B------:R-:W-:-:S04]  /*00e0*/  IMAD R5, R5, 0x400, R0 ;  /* 0x0000040005057824 */ /* 0x000fc800078e0200 */
[C---:B--2---:R-:W-:Y:S01]  /*00f0*/  IMAD.WIDE R2, R5.reuse, 0x4, R2 ;  /* 0x0000000405027825 */ /* 0x044fe200078e0202 */
[----:B------:R-:W-:Y:S02]  /*0100*/  LEA.HI R4, R4, R5, RZ, 0x7 ;  /* 0x0000000504047211 */ /* 0x000fe400078f38ff */
[----:B------:R-:W-:Y:S02]  /*0110*/  ISETP.GE.AND P1, PT, R5, 0x861200, PT ;  /* 0x008612000500780c */ /* 0x000fe40003f26270 */
[----:B------:R-:W-:-:S05]  /*0120*/  LOP3.LUT R4, R4, 0xffffff80, RZ, 0xc0, !PT ;  /* 0xffffff8004047812 */ /* 0x000fca00078ec0ff */
[C---:B------:R-:W-:Y:S02]  /*0130*/  IMAD.IADD R7, R5.reuse, 0x1, -R4 ;  /* 0x0000000105077824 */ /* 0x040fe400078e0a04 */
[----:B------:R-:W-:Y:S02]  /*0140*/  VIADD R5, R5, 0x200 ;  /* 0x0000020005057836 */ /* 0x000fe40000000000 */
[----:B----4-:R-:W-:Y:S02]  /*0150*/  IMAD.WIDE R20, R7, 0x4, R20 ;  /* 0x0000000407147825 */ /* 0x010fe400078e0214 */
[----:B------:R-:W2:Y:S01]  /*0160*/  @!P1 LDG.E.128 R12, desc[UR4][R2.64] ;  /* 0x00000004020c9981 */ /* 0x000ea2000c1e1d00 */
[----:B------:R-:W-:-:S03]  /*0170*/  ISETP.GE.AND P0, PT, R5, 0x861200, PT ;  /* 0x008612000500780c */ /* 0x000fc60003f06270 */
[----:B------:R-:W2:Y:S01]  /*0180*/  @!P1 LDG.E.EL.128 R16, desc[UR4][R20.64] ;  /* 0x0000000414109981 */ /* 0x000ea2000c2e1d00 */
[----:B------:R-:W-:Y:S02]  /*0190*/  CS2R R4, SRZ ;  /* 0x0000000000047805 */ /* 0x000fe4000001ff00 */
[----:B------:R-:W-:Y:S02]  /*01a0*/  CS2R R6, SRZ ;  /* 0x0000000000067805 */ /* 0x000fe4000001ff00 */
[----:B------:R-:W-:Y:S02]  /*01b0*/  CS2R R8, SRZ ;  /* 0x0000000000087805 */ /* 0x000fe4000001ff00 */
[----:B------:R-:W-:-:S03]  /*01c0*/  CS2R R10, SRZ ;  /* 0x00000000000a7805 */ /* 0x000fc6000001ff00 */
[----:B------:R-:W3:Y:S04]  /*01d0*/  @!P0 LDG.E.EL.128 R4, desc[UR4][R20.64] ;  /* 0x0000000414048981 */ /* 0x000ee8000c2e1d00 */
[----:B------:R-:W3:Y:S01]  /*01e0*/  @!P0 LDG.E.128 R8, desc[UR4][R2.64+0x800] ;  /* 0x0008000402088981 */ /* 0x000ee2000c1e1d00 */
[----:B--2---:R-:W-:Y:S01]  /*01f0*/  FSETP.GEU.AND P5, PT, R12, -R16, PT ;  /* 0x800000100c00720b */ /* 0x004fe20003fae000 */
[----:B------:R-:W-:Y:S01]  /*0200*/  FADD R12, R16, R12 ;  /* 0x0000000c100c7221 */ /* 0x000fe20000000000 */
[----:B------:R-:W-:Y:S01]  /*0210*/  FSETP.GEU.AND P4, PT, R13, -R17, PT ;  /* 0x800000110d00720b */ /* 0x000fe20003f8e000 */
[----:B------:R-:W-:Y:S01]  /*0220*/  FADD R13, R17, R13 ;  /* 0x0000000d110d7221 */ /* 0x000fe20000000000 */
[----:B------:R-:W-:Y:S01]  /*0230*/  FSETP.GEU.AND P3, PT, R14, -R18, PT ;  /* 0x800000120e00720b */ /* 0x000fe20003f6e000 */
[----:B------:R-:W-:Y:S01]  /*0240*/  FADD R14, R18, R14 ;  /* 0x0000000e120e7221 */ /* 0x000fe20000000000 */
[----:B------:R-:W-:Y:S01]  /*0250*/  FADD R0, R19, R15 ;  /* 0x0000000f13007221 */ /* 0x000fe20000000000 */
[----:B------:R-:W-:-:S02]  /*0260*/  FSETP.GEU.AND P2, PT, R15, -R19, PT ;  /* 0x800000130f00720b */ /* 0x000fc40003f4e000 */
[----:B------:R-:W-:Y:S02]  /*0270*/  SEL R12, R12, RZ, P5 ;  /* 0x000000ff0c0c7207 */ /* 0x000fe40002800000 */
[----:B------:R-:W-:Y:S02]  /*0280*/  SEL R13, R13, RZ, P4 ;  /* 0x000000ff0d0d7207 */ /* 0x000fe40002000000 */
[----:B------:R-:W-:Y:S02]  /*0290*/  SEL R14, R14, RZ, P3 ;  /* 0x000000ff0e0e7207 */ /* 0x000fe40001800000 */
[----:B------:R-:W-:Y:S01]  /*02a0*/  SEL R15, R0, RZ, P2 ;  /* 0x000000ff000f7207 */ /* 0x000fe20001000000 */
[----:B---3--:R-:W-:Y:S01]  /*02b0*/  FADD R0, R7, R11 ;  /* 0x0000000b07007221 */ /* 0x008fe20000000000 */
[----:B------:R-:W-:Y:S01]  /*02c0*/  FSETP.GEU.AND P4, PT, R8, -R4, PT ;  /* 0x800000040800720b */ /* 0x000fe20003f8e000 */
[----:B------:R-:W-:Y:S01]  /*02d0*/  FADD R4, R4, R8 ;  /* 0x0000000804047221 */ /* 0x000fe20000000000 */
[----:B------:R-:W-:Y:S01]  /*02e0*/  FSETP.GEU.AND P3, PT, R9, -R5, PT ;  /* 0x800000050900720b */ /* 0x000fe20003f6e000 */
[----:B------:R1:W-:Y:S01]  /*02f0*/  @!P1 STG.E.128 desc[UR4][R2.64], R12 ;  /* 0x0000000c02009986 */ /* 0x0003e2000c101d04 */
        /* <DEDUP_REMOVED lines=8> */
[----:B------:R-:W-:Y:S06]  /*0380*/  @P0 EXIT ;  /* 0x000000000000094d */ /* 0x000fec0003800000 */
[----:B------:R-:W-:Y:S01]  /*0390*/  STG.E.128 desc[UR4][R2.64+0x800], R4 ;  /* 0x0008000402007986 */ /* 0x000fe2000c101d04 */
[----:B------:R-:W-:Y:S05]  /*03a0*/  EXIT ;  /* 0x000000000000794d */ /* 0x000fea0003800000 */
.L_x_0:
[----:B------:R-:W-:-:S00]  /*03b0*/  BRA `(.L_x_0) ;  /* 0xfffffffc00fc7947 */ /* 0x000fc0000383ffff */
[----:B------:R-:W-:-:S00]  /*03c0*/  NOP ;  /* 0x0000000000007918 */ /* 0x000fc00000000000 */
        /* <DEDUP_REMOVED lines=11> */
.L_x_1:


//--------------------- .nv.constant0.triton_poi_fused_convolution_relu_11 --------------------------
	.section	.nv.constant0.triton_poi_fused_convolution_relu_11,"a",@progbits
	.sectionflags	@""
	.align	4
.nv.constant0.triton_poi_fused_convolution_relu_11:
	.zero		548
